	.headerflags	@"EF_CUDA_TEXMODE_UNIFIED EF_CUDA_64BIT_ADDRESS EF_CUDA_ACCELERATORS EF_CUDA_SM90 EF_CUDA_VIRTUAL_SM(EF_CUDA_SM90)"
	.elftype	@"ET_EXEC"


//--------------------- .nv.info                  --------------------------
	.section	.nv.info,"",@"SHT_CUDA_INFO"
	.align	4


	//----- nvinfo : EIATTR_REGCOUNT
	.align		4
        /*0000*/ 	.byte	0x04, 0x2f
        /*0002*/ 	.short	(.L_3 - .L_2)
	.align		4
.L_2:
        /*0004*/ 	.word	index@(triton_poi_fused__native_batch_norm_legit_no_training_relu_threshold_backward_4)
        /*0008*/ 	.word	0x0000002c


	//----- nvinfo : EIATTR_MIN_STACK_SIZE
	.align		4
.L_3:
        /*000c*/ 	.byte	0x04, 0x12
        /*000e*/ 	.short	(.L_5 - .L_4)
	.align		4
.L_4:
        /*0010*/ 	.word	index@(triton_poi_fused__native_batch_norm_legit_no_training_relu_threshold_backward_4)
        /*0014*/ 	.word	0x00000000


	//----- nvinfo : EIATTR_FRAME_SIZE
	.align		4
.L_5:
        /*0018*/ 	.byte	0x04, 0x11
        /*001a*/ 	.short	(.L_7 - .L_6)
	.align		4
.L_6:
        /*001c*/ 	.word	index@(triton_poi_fused__native_batch_norm_legit_no_training_relu_threshold_backward_4)
        /*0020*/ 	.word	0x00000000


	//----- nvinfo : EIATTR_MIN_STACK_SIZE
	.align		4
.L_7:
        /*0024*/ 	.byte	0x04, 0x12
        /*0026*/ 	.short	(.L_9 - .L_8)
	.align		4
.L_8:
        /*0028*/ 	.word	index@(triton_poi_fused__native_batch_norm_legit_no_training_relu_threshold_backward_4)
        /*002c*/ 	.word	0x00000000
.L_9:


//--------------------- .nv.info.triton_poi_fused__native_batch_norm_legit_no_training_relu_threshold_backward_4 --------------------------
	.section	.nv.info.triton_poi_fused__native_batch_norm_legit_no_training_relu_threshold_backward_4,"",@"SHT_CUDA_INFO"
	.sectionflags	@""
	.align	4


	//----- nvinfo : EIATTR_CUDA_API_VERSION
	.align		4
        /*0000*/ 	.byte	0x04, 0x37
        /*0002*/ 	.short	(.L_11 - .L_10)
.L_10:
        /*0004*/ 	.word	0x0000007c


	//----- nvinfo : EIATTR_KPARAM_INFO
	.align		4
.L_11:
        /*0008*/ 	.byte	0x04, 0x17
        /*000a*/ 	.short	(.L_13 - .L_12)
.L_12:
        /*000c*/ 	.word	0x00000000
        /*0010*/ 	.short	0x0008
        /*0012*/ 	.short	0x003c
        /*0014*/ 	.byte	0x00, 0xf0, 0x11, 0x00


	//----- nvinfo : EIATTR_KPARAM_INFO
	.align		4
.L_13:
        /*0018*/ 	.byte	0x04, 0x17
        /*001a*/ 	.short	(.L_15 - .L_14)
.L_14:
        /*001c*/ 	.word	0x00000000
        /*0020*/ 	.short	0x0007
        /*0022*/ 	.short	0x0038
        /*0024*/ 	.byte	0x00, 0xf0, 0x11, 0x00


	//----- nvinfo : EIATTR_KPARAM_INFO
	.align		4
.L_15:
        /*0028*/ 	.byte	0x04, 0x17
        /*002a*/ 	.short	(.L_17 - .L_16)
.L_16:
        /*002c*/ 	.word	0x00000000
        /*0030*/ 	.short	0x0006
        /*0032*/ 	.short	0x0030
        /*0034*/ 	.byte	0x00, 0xf4, 0x21, 0x00


	//----- nvinfo : EIATTR_KPARAM_INFO
	.align		4
.L_17:
        /*0038*/ 	.byte	0x04, 0x17
        /*003a*/ 	.short	(.L_19 - .L_18)
.L_18:
        /*003c*/ 	.word	0x00000000
        /*0040*/ 	.short	0x0005
        /*0042*/ 	.short	0x0028
        /*0044*/ 	.byte	0x00, 0xf4, 0x21, 0x00


	//----- nvinfo : EIATTR_KPARAM_INFO
	.align		4
.L_19:
        /*0048*/ 	.byte	0x04, 0x17
        /*004a*/ 	.short	(.L_21 - .L_20)
.L_20:
        /*004c*/ 	.word	0x00000000
        /*0050*/ 	.short	0x0004
        /*0052*/ 	.short	0x0020
        /*0054*/ 	.byte	0x00, 0xf4, 0x21, 0x00


	//----- nvinfo : EIATTR_KPARAM_INFO
	.align		4
.L_21:
        /*0058*/ 	.byte	0x04, 0x17
        /*005a*/ 	.short	(.L_23 - .L_22)
.L_22:
        /*005c*/ 	.word	0x00000000
        /*0060*/ 	.short	0x0003
        /*0062*/ 	.short	0x0018
        /*0064*/ 	.byte	0x00, 0xf4, 0x21, 0x00


	//----- nvinfo : EIATTR_KPARAM_INFO
	.align		4
.L_23:
        /*0068*/ 	.byte	0x04, 0x17
        /*006a*/ 	.short	(.L_25 - .L_24)
.L_24:
        /*006c*/ 	.word	0x00000000
        /*0070*/ 	.short	0x0002
        /*0072*/ 	.short	0x0010
        /*0074*/ 	.byte	0x00, 0xf4, 0x21, 0x00


	//----- nvinfo : EIATTR_KPARAM_INFO
	.align		4
.L_25:
        /*0078*/ 	.byte	0x04, 0x17
        /*007a*/ 	.short	(.L_27 - .L_26)
.L_26:
        /*007c*/ 	.word	0x00000000
        /*0080*/ 	.short	0x0001
        /*0082*/ 	.short	0x0008
        /*0084*/ 	.byte	0x00, 0xf4, 0x21, 0x00


	//----- nvinfo : EIATTR_KPARAM_INFO
	.align		4
.L_27:
        /*0088*/ 	.byte	0x04, 0x17
        /*008a*/ 	.short	(.L_29 - .L_28)
.L_28:
        /*008c*/ 	.word	0x00000000
        /*0090*/ 	.short	0x0000
        /*0092*/ 	.short	0x0000
        /*0094*/ 	.byte	0x00, 0xf4, 0x21, 0x00


	//----- nvinfo : EIATTR_SPARSE_MMA_MASK
	.align		4
.L_29:
        /*0098*/ 	.byte	0x03, 0x50
        /*009a*/ 	.short	0x0000


	//----- nvinfo : EIATTR_MAXREG_COUNT
	.align		4
        /*009c*/ 	.byte	0x03, 0x1b
        /*009e*/ 	.short	0x00ff


	//----- nvinfo : EIATTR_EXIT_INSTR_OFFSETS
	.align		4
        /*00a0*/ 	.byte	0x04, 0x1c
        /*00a2*/ 	.short	(.L_31 - .L_30)


	//   ....[0]....
.L_30:
        /*00a4*/ 	.word	0x00001210


	//   ....[1]....
        /*00a8*/ 	.word	0x00001230


	//----- nvinfo : EIATTR_REQNTID
	.align		4
.L_31:
        /*00ac*/ 	.byte	0x04, 0x10
        /*00ae*/ 	.short	(.L_33 - .L_32)
.L_32:
        /*00b0*/ 	.word	0x00000080
        /*00b4*/ 	.word	0x00000001
        /*00b8*/ 	.word	0x00000001


	//----- nvinfo : EIATTR_CBANK_PARAM_SIZE
	.align		4
.L_33:
        /*00bc*/ 	.byte	0x03, 0x19
        /*00be*/ 	.short	0x0040


	//----- nvinfo : EIATTR_PARAM_CBANK
	.align		4
        /*00c0*/ 	.byte	0x04, 0x0a
        /*00c2*/ 	.short	(.L_35 - .L_34)
	.align		4
.L_34:
        /*00c4*/ 	.word	index@(.nv.constant0.triton_poi_fused__native_batch_norm_legit_no_training_relu_threshold_backward_4)
        /*00c8*/ 	.short	0x0210
        /*00ca*/ 	.short	0x0040


	//----- nvinfo : EIATTR_SW_WAR
	.align		4
.L_35:
        /*00cc*/ 	.byte	0x04, 0x36
        /*00ce*/ 	.short	(.L_37 - .L_36)
.L_36:
        /*00d0*/ 	.word	0x00000008
.L_37:


//--------------------- .nv.callgraph             --------------------------
	.section	.nv.callgraph,"",@"SHT_CUDA_CALLGRAPH"
	.align	4
	.sectionentsize	8
	.align		4
        /*0000*/ 	.word	0x00000000
	.align		4
        /*0004*/ 	.word	0xffffffff
	.align		4
        /*0008*/ 	.word	0x00000000
	.align		4
        /*000c*/ 	.word	0xfffffffe
	.align		4
        /*0010*/ 	.word	0x00000000
	.align		4
        /*0014*/ 	.word	0xfffffffd
	.align		4
        /*0018*/ 	.word	0x00000000
	.align		4
        /*001c*/ 	.word	0xfffffffc


//--------------------- .nv.constant4             --------------------------
	.section	.nv.constant4,"a",@progbits
	.align	8
	.align		8
.nv.constant4:
        /*0000*/ 	.dword	_$_str
	.align		8
        /*0008*/ 	.dword	_$_str_$_2


//--------------------- .text.triton_poi_fused__native_batch_norm_legit_no_training_relu_threshold_backward_4 --------------------------
	.section	.text.triton_poi_fused__native_batch_norm_legit_no_training_relu_threshold_backward_4,"ax",@progbits
	.sectionflags	@"SHF_BARRIERS=1"
	.align	128
        .global         triton_poi_fused__native_batch_norm_legit_no_training_relu_threshold_backward_4
        .type           triton_poi_fused__native_batch_norm_legit_no_training_relu_threshold_backward_4,@function
        .size           triton_poi_fused__native_batch_norm_legit_no_training_relu_threshold_backward_4,(.L_x_1 - triton_poi_fused__native_batch_norm_legit_no_training_relu_threshold_backward_4)
        .other          triton_poi_fused__native_batch_norm_legit_no_training_relu_threshold_backward_4,@"STO_CUDA_ENTRY STV_DEFAULT"
triton_poi_fused__native_batch_norm_legit_no_training_relu_threshold_backward_4:
.text.triton_poi_fused__native_batch_norm_legit_no_training_relu_threshold_backward_4:
[----:B------:R-:W0:Y:S01]  /*0000*/  LDC R1, c[0x0][0x28] ;  /* 0x00000a00ff017b82 */ /* 0x000e220000000800 */
[----:B------:R-:W1:Y:S07]  /*0010*/  S2R R37, SR_CTAID.Y ;  /* 0x0000000000257919 */ /* 0x000e6e0000002600 */
[----:B------:R-:W2:Y:S01]  /*0020*/  LDC.64 R34, c[0x0][0x220] ;  /* 0x00008800ff227b82 */ /* 0x000ea20000000a00 */
[----:B------:R-:W-:Y:S02]  /*0030*/  CS2R R4, SRZ ;  /* 0x0000000000047805 */ /* 0x000fe4000001ff00 */
[----:B------:R-:W-:Y:S01]  /*0040*/  CS2R R6, SRZ ;  /* 0x0000000000067805 */ /* 0x000fe2000001ff00 */
[----:B------:R-:W3:Y:S01]  /*0050*/  S2R R0, SR_TID.X ;  /* 0x0000000000007919 */ /* 0x000ee20000002100 */
[----:B------:R-:W-:Y:S01]  /*0060*/  ULDC.64 UR6, c[0x0][0x208] ;  /* 0x0000820000067ab9 */ /* 0x000fe20000000a00 */
[----:B------:R-:W4:Y:S02]  /*0070*/  S2R R36, SR_CTAID.X ;  /* 0x0000000000247919 */ /* 0x000f240000002500 */
[----:B------:R-:W5:Y:S08]  /*0080*/  LDC.64 R26, c[0x0][0x210] ;  /* 0x00008400ff1a7b82 */ /* 0x000f700000000a00 */
[----:B------:R-:W2:Y:S01]  /*0090*/  LDC.64 R30, c[0x0][0x218] ;  /* 0x00008600ff1e7b82 */ /* 0x000ea20000000a00 */
[----:B------:R-:W-:-:S02]  /*00a0*/  CS2R R12, SRZ ;  /* 0x00000000000c7805 */ /* 0x000fc4000001ff00 */
[----:B------:R-:W-:Y:S01]  /*00b0*/  CS2R R14, SRZ ;  /* 0x00000000000e7805 */ /* 0x000fe2000001ff00 */
[----:B------:R-:W-:-:S04]  /*00c0*/  IMAD.MOV.U32 R38, RZ, RZ, 0x3e800000 ;  /* 0x3e800000ff267424 */ /* 0x000fc800078e00ff */
[----:B------:R-:W5:Y:S01]  /*00d0*/  LDC.64 R40, c[0x0][0x230] ;  /* 0x00008c00ff287b82 */ /* 0x000f620000000a00 */
[----:B-1----:R-:W-:Y:S02]  /*00e0*/  IMAD.SHL.U32 R37, R37, 0x20, RZ ;  /* 0x0000002025257824 */ /* 0x002fe400078e00ff */
[----:B---3--:R-:W-:-:S05]  /*00f0*/  IMAD.SHL.U32 R20, R0, 0x8, RZ ;  /* 0x0000000800147824 */ /* 0x008fca00078e00ff */
[----:B------:R-:W-:-:S04]  /*0100*/  LOP3.LUT R20, R37, 0x18, R20, 0xf8, !PT ;  /* 0x0000001825147812 */ /* 0x000fc800078ef814 */
[C---:B------:R-:W-:Y:S01]  /*0110*/  ISETP.GE.AND P1, PT, R20.reuse, 0x180, PT ;  /* 0x000001801400780c */ /* 0x040fe20003f26270 */
[----:B------:R-:W-:-:S05]  /*0120*/  IMAD.HI R2, R20, 0x2aaaaaab, RZ ;  /* 0x2aaaaaab14027827 */ /* 0x000fca00078e02ff */
[----:B------:R-:W-:-:S04]  /*0130*/  SHF.R.U32.HI R3, RZ, 0x1f, R2 ;  /* 0x0000001fff037819 */ /* 0x000fc80000011602 */
[----:B------:R-:W-:-:S05]  /*0140*/  LEA.HI.SX32 R9, R2, R3, 0x1c ;  /* 0x0000000302097211 */ /* 0x000fca00078fe2ff */
[----:B------:R-:W-:-:S04]  /*0150*/  IMAD R24, R9, -0x60, R20 ;  /* 0xffffffa009187824 */ /* 0x000fc800078e0214 */
[----:B--2---:R-:W-:-:S05]  /*0160*/  IMAD.WIDE R10, R24, 0x4, R34 ;  /* 0x00000004180a7825 */ /* 0x004fca00078e0222 */
[----:B------:R1:W2:Y:S01]  /*0170*/  @!P1 LDG.E.EL.128 R4, desc[UR6][R10.64] ;  /* 0x000000060a049981 */ /* 0x0002a2000c2e1d00 */
[----:B------:R-:W-:Y:S01]  /*0180*/  SHF.R.U32.HI R3, RZ, 0x2, R0 ;  /* 0x00000002ff037819 */ /* 0x000fe20000011600 */
[----:B----4-:R-:W-:Y:S02]  /*0190*/  IMAD.SHL.U32 R36, R36, 0x20, RZ ;  /* 0x0000002024247824 */ /* 0x010fe400078e00ff */
[----:B0-----:R-:W-:Y:S01]  /*01a0*/  IMAD.WIDE R16, R24, 0x4, R30 ;  /* 0x0000000418107825 */ /* 0x001fe200078e021e */
[----:B------:R-:W-:-:S04]  /*01b0*/  SGXT.U32 R3, R3, 0x5 ;  /* 0x000000050303781a */ /* 0x000fc80000000000 */
[----:B------:R-:W-:Y:S02]  /*01c0*/  LOP3.LUT R2, R36, R3, RZ, 0xfc, !PT ;  /* 0x0000000324027212 */ /* 0x000fe400078efcff */
[----:B-1----:R-:W-:Y:S01]  /*01d0*/  CS2R R10, SRZ ;  /* 0x00000000000a7805 */ /* 0x002fe2000001ff00 */
[----:B------:R0:W3:Y:S01]  /*01e0*/  @!P1 LDG.E.EL.128 R12, desc[UR6][R16.64] ;  /* 0x00000006100c9981 */ /* 0x0000e2000c2e1d00 */
[----:B------:R-:W-:Y:S01]  /*01f0*/  ISETP.GE.AND P0, PT, R2, 0x100, PT ;  /* 0x000001000200780c */ /* 0x000fe20003f06270 */
[----:B------:R-:W-:Y:S01]  /*0200*/  IMAD R25, R9, 0x100, R2 ;  /* 0x0000010009197824 */ /* 0x000fe200078e0202 */
[----:B------:R-:W-:Y:S02]  /*0210*/  CS2R R8, SRZ ;  /* 0x0000000000087805 */ /* 0x000fe4000001ff00 */
[----:B------:R-:W-:Y:S01]  /*0220*/  ISETP.LT.AND P0, PT, R20, 0x180, !P0 ;  /* 0x000001801400780c */ /* 0x000fe20004701270 */
[----:B------:R-:W-:-:S04]  /*0230*/  IMAD R25, R25, 0x60, RZ ;  /* 0x0000006019197824 */ /* 0x000fc800078e02ff */
[----:B------:R-:W-:-:S04]  /*0240*/  IMAD.IADD R2, R24, 0x1, R25 ;  /* 0x0000000118027824 */ /* 0x000fc800078e0219 */
[----:B-----5:R-:W-:-:S05]  /*0250*/  IMAD.WIDE R18, R2, 0x4, R26 ;  /* 0x0000000402127825 */ /* 0x020fca00078e021a */
[----:B------:R1:W3:Y:S01]  /*0260*/  @P0 LDG.E.EL.128 R8, desc[UR6][R18.64] ;  /* 0x0000000612080981 */ /* 0x0002e2000c2e1d00 */
[----:B------:R-:W-:Y:S01]  /*0270*/  LOP3.LUT R20, R20, 0x4, RZ, 0xfc, !PT ;  /* 0x0000000414147812 */ /* 0x000fe200078efcff */
[----:B--2---:R-:W-:Y:S01]  /*0280*/  FADD R5, R5, 9.9999997473787516356e-05 ;  /* 0x38d1b71705057421 */ /* 0x004fe20000000000 */
[----:B------:R-:W-:-:S03]  /*0290*/  FADD R6, R6, 9.9999997473787516356e-05 ;  /* 0x38d1b71706067421 */ /* 0x000fc60000000000 */
[----:B------:R-:W2:Y:S01]  /*02a0*/  MUFU.SQRT R21, R5 ;  /* 0x0000000500157308 */ /* 0x000ea20000002000 */
[----:B------:R-:W-:-:S07]  /*02b0*/  FADD R7, R7, 9.9999997473787516356e-05 ;  /* 0x38d1b71707077421 */ /* 0x000fce0000000000 */
[----:B------:R-:W4:Y:S08]  /*02c0*/  MUFU.SQRT R22, R6 ;  /* 0x0000000600167308 */ /* 0x000f300000002000 */
[----:B------:R-:W5:Y:S01]  /*02d0*/  MUFU.SQRT R23, R7 ;  /* 0x0000000700177308 */ /* 0x000f620000002000 */
[----:B--2---:R-:W-:Y:S02]  /*02e0*/  FSETP.GT.AND P6, PT, R21, 8.50705917302346158658e+37, PT ;  /* 0x7e8000001500780b */ /* 0x004fe40003fc4000 */
[----:B----4-:R-:W-:-:S02]  /*02f0*/  FSETP.GT.AND P4, PT, R22, 8.50705917302346158658e+37, PT ;  /* 0x7e8000001600780b */ /* 0x010fc40003f84000 */
[----:B------:R-:W-:Y:S01]  /*0300*/  FSETP.GEU.AND P2, PT, R22, 1.175494350822287508e-38, PT ;  /* 0x008000001600780b */ /* 0x000fe20003f4e000 */
[----:B------:R-:W-:Y:S01]  /*0310*/  IMAD.HI R6, R20, 0x2aaaaaab, RZ ;  /* 0x2aaaaaab14067827 */ /* 0x000fe200078e02ff */
[----:B------:R-:W-:Y:S02]  /*0320*/  FSETP.GEU.AND P5, PT, R21, 1.175494350822287508e-38, PT ;  /* 0x008000001500780b */ /* 0x000fe40003fae000 */
[----:B-----5:R-:W-:-:S05]  /*0330*/  FSETP.GT.AND P3, PT, R23, 8.50705917302346158658e+37, PT ;  /* 0x7e8000001700780b */ /* 0x020fca0003f64000 */
[----:B------:R-:W-:Y:S01]  /*0340*/  @P6 FMUL R21, R21, 0.25 ;  /* 0x3e80000015156820 */ /* 0x000fe20000400000 */
[----:B------:R-:W-:Y:S02]  /*0350*/  FSEL R5, R38, 1, P6 ;  /* 0x3f80000026057808 */ /* 0x000fe40003000000 */
[----:B------:R-:W-:Y:S02]  /*0360*/  FSETP.GEU.AND P6, PT, R23, 1.175494350822287508e-38, PT ;  /* 0x008000001700780b */ /* 0x000fe40003fce000 */
[----:B------:R-:W-:Y:S01]  /*0370*/  SHF.R.U32.HI R7, RZ, 0x1f, R6 ;  /* 0x0000001fff077819 */ /* 0x000fe20000011606 */
[----:B------:R-:W-:-:S03]  /*0380*/  @P4 FMUL R22, R22, 0.25 ;  /* 0x3e80000016164820 */ /* 0x000fc60000400000 */
[----:B------:R-:W-:Y:S01]  /*0390*/  LEA.HI R39, R6, R7, RZ, 0x1c ;  /* 0x0000000706277211 */ /* 0x000fe200078fe0ff */
[----:B------:R-:W-:Y:S01]  /*03a0*/  @!P2 FMUL R22, R22, 16777216 ;  /* 0x4b8000001616a820 */ /* 0x000fe20000400000 */
[----:B------:R-:W2:Y:S01]  /*03b0*/  LDC.64 R6, c[0x0][0x228] ;  /* 0x00008a00ff067b82 */ /* 0x000ea20000000a00 */
[----:B------:R-:W-:Y:S01]  /*03c0*/  @P3 FMUL R23, R23, 0.25 ;  /* 0x3e80000017173820 */ /* 0x000fe20000400000 */
[----:B------:R-:W-:Y:S01]  /*03d0*/  @!P5 FMUL R21, R21, 16777216 ;  /* 0x4b8000001515d820 */ /* 0x000fe20000400000 */
[----:B0-----:R-:W0:Y:S02]  /*03e0*/  MUFU.RCP R16, R22 ;  /* 0x0000001600107308 */ /* 0x001e240000001000 */
[----:B------:R-:W-:Y:S01]  /*03f0*/  @!P6 FMUL R23, R23, 16777216 ;  /* 0x4b8000001717e820 */ /* 0x000fe20000400000 */
[----:B-1----:R-:W-:-:S05]  /*0400*/  FSEL R19, R38, 1, P4 ;  /* 0x3f80000026137808 */ /* 0x002fca0002000000 */
[----:B------:R-:W1:Y:S01]  /*0410*/  MUFU.RCP R18, R21 ;  /* 0x0000001500127308 */ /* 0x000e620000001000 */
[----:B---3--:R-:W-:Y:S01]  /*0420*/  FADD R10, -R14, R10 ;  /* 0x0000000a0e0a7221 */ /* 0x008fe20000000100 */
[----:B------:R-:W-:-:S06]  /*0430*/  FSEL R14, R38, 1, P3 ;  /* 0x3f800000260e7808 */ /* 0x000fcc0001800000 */
[----:B------:R-:W3:Y:S01]  /*0440*/  MUFU.RCP R17, R23 ;  /* 0x0000001700117308 */ /* 0x000ee20000001000 */
[----:B------:R-:W-:Y:S01]  /*0450*/  @!P2 FMUL R19, R19, 16777216 ;  /* 0x4b8000001313a820 */ /* 0x000fe20000400000 */
[----:B------:R-:W-:Y:S02]  /*0460*/  IMAD R39, R39, -0x60, R20 ;  /* 0xffffffa027277824 */ /* 0x000fe400078e0214 */
[----:B------:R-:W-:Y:S01]  /*0470*/  @!P5 FMUL R5, R5, 16777216 ;  /* 0x4b8000000505d820 */ /* 0x000fe20000400000 */
[----:B------:R-:W-:Y:S01]  /*0480*/  FADD R20, -R13, R9 ;  /* 0x000000090d147221 */ /* 0x000fe20000000100 */
[----:B------:R-:W-:Y:S01]  /*0490*/  @!P6 FMUL R14, R14, 16777216 ;  /* 0x4b8000000e0ee820 */ /* 0x000fe20000400000 */
[----:B0-----:R-:W-:Y:S01]  /*04a0*/  FMUL R9, R16, R19 ;  /* 0x0000001310097220 */ /* 0x001fe20000400000 */
[----:B-1----:R-:W-:Y:S01]  /*04b0*/  FMUL R5, R18, R5 ;  /* 0x0000000512057220 */ /* 0x002fe20000400000 */
[----:B------:R-:W-:Y:S01]  /*04c0*/  FADD R13, -R15, R11 ;  /* 0x0000000b0f0d7221 */ /* 0x000fe20000000100 */
[----:B------:R-:W-:Y:S01]  /*04d0*/  CS2R R18, SRZ ;  /* 0x0000000000127805 */ /* 0x000fe2000001ff00 */
[----:B------:R-:W-:Y:S01]  /*04e0*/  FMUL R9, R9, R10 ;  /* 0x0000000a09097220 */ /* 0x000fe20000400000 */
[----:B--2---:R-:W-:-:S04]  /*04f0*/  IMAD.WIDE R10, R24, 0x4, R6 ;  /* 0x00000004180a7825 */ /* 0x004fc800078e0206 */
[----:B---3--:R-:W-:Y:S01]  /*0500*/  FMUL R14, R17, R14 ;  /* 0x0000000e110e7220 */ /* 0x008fe20000400000 */
[----:B------:R-:W-:Y:S01]  /*0510*/  CS2R R16, SRZ ;  /* 0x0000000000107805 */ /* 0x000fe2000001ff00 */
[----:B------:R-:W-:Y:S01]  /*0520*/  FMUL R5, R5, R20 ;  /* 0x0000001405057220 */ /* 0x000fe20000400000 */
[----:B------:R-:W-:Y:S02]  /*0530*/  CS2R R20, SRZ ;  /* 0x0000000000147805 */ /* 0x000fe4000001ff00 */
[----:B------:R-:W-:Y:S02]  /*0540*/  CS2R R22, SRZ ;  /* 0x0000000000167805 */ /* 0x000fe4000001ff00 */
[----:B------:R0:W2:Y:S02]  /*0550*/  @!P1 LDG.E.EL.128 R16, desc[UR6][R10.64] ;  /* 0x000000060a109981 */ /* 0x0000a4000c2e1d00 */
[----:B0-----:R-:W-:-:S05]  /*0560*/  IMAD.WIDE R10, R24, 0x4, R40 ;  /* 0x00000004180a7825 */ /* 0x001fca00078e0228 */
[----:B------:R0:W2:Y:S01]  /*0570*/  @!P1 LDG.E.EL.128 R20, desc[UR6][R10.64] ;  /* 0x000000060a149981 */ /* 0x0000a2000c2e1d00 */
[----:B------:R-:W-:-:S04]  /*0580*/  IMAD.IADD R25, R39, 0x1, R25 ;  /* 0x0000000127197824 */ /* 0x000fc800078e0219 */
[----:B0-----:R-:W-:Y:S01]  /*0590*/  IMAD.WIDE R10, R25, 0x4, R26 ;  /* 0x00000004190a7825 */ /* 0x001fe200078e021a */
[----:B------:R-:W-:Y:S02]  /*05a0*/  CS2R R24, SRZ ;  /* 0x0000000000187805 */ /* 0x000fe4000001ff00 */
[----:B------:R-:W-:Y:S02]  /*05b0*/  CS2R R26, SRZ ;  /* 0x00000000001a7805 */ /* 0x000fe4000001ff00 */
[----:B------:R-:W-:-:S04]  /*05c0*/  CS2R R32, SRZ ;  /* 0x0000000000207805 */ /* 0x000fc8000001ff00 */
[----:B------:R0:W3:Y:S02]  /*05d0*/  @P0 LDG.E.EL.128 R24, desc[UR6][R10.64] ;  /* 0x000000060a180981 */ /* 0x0000e4000c2e1d00 */
[----:B0-----:R-:W-:Y:S01]  /*05e0*/  IMAD.WIDE R10, R39, 0x4, R34 ;  /* 0x00000004270a7825 */ /* 0x001fe200078e0222 */
[----:B------:R-:W-:-:S06]  /*05f0*/  CS2R R34, SRZ ;  /* 0x0000000000227805 */ /* 0x000fcc000001ff00 */
[----:B------:R0:W4:Y:S01]  /*0600*/  @!P1 LDG.E.EL.128 R32, desc[UR6][R10.64] ;  /* 0x000000060a209981 */ /* 0x000122000c2e1d00 */
[----:B------:R-:W-:Y:S01]  /*0610*/  FMUL R13, R14, R13 ;  /* 0x0000000d0e0d7220 */ /* 0x000fe20000400000 */
[----:B------:R-:W-:Y:S01]  /*0620*/  IMAD.WIDE R14, R39, 0x4, R30 ;  /* 0x00000004270e7825 */ /* 0x000fe200078e021e */
[----:B------:R-:W-:Y:S02]  /*0630*/  CS2R R28, SRZ ;  /* 0x00000000001c7805 */ /* 0x000fe4000001ff00 */
[----:B------:R-:W-:Y:S01]  /*0640*/  CS2R R30, SRZ ;  /* 0x00000000001e7805 */ /* 0x000fe2000001ff00 */
[----:B------:R-:W-:-:S05]  /*0650*/  FADD R8, -R12, R8 ;  /* 0x000000080c087221 */ /* 0x000fca0000000100 */
[----:B------:R1:W3:Y:S01]  /*0660*/  @!P1 LDG.E.EL.128 R28, desc[UR6][R14.64] ;  /* 0x000000060e1c9981 */ /* 0x0002e2000c2e1d00 */
[----:B------:R-:W-:-:S04]  /*0670*/  IMAD.WIDE R40, R39, 0x4, R40 ;  /* 0x0000000427287825 */ /* 0x000fc800078e0228 */
[----:B--2---:R-:W-:Y:S01]  /*0680*/  FFMA R17, R5, R17, R21 ;  /* 0x0000001105117223 */ /* 0x004fe20000000015 */
[----:B------:R-:W-:Y:S01]  /*0690*/  FADD R5, R4, 9.9999997473787516356e-05 ;  /* 0x38d1b71704057421 */ /* 0x000fe20000000000 */
[----:B------:R-:W-:-:S03]  /*06a0*/  FFMA R18, R9, R18, R22 ;  /* 0x0000001209127223 */ /* 0x000fc60000000016 */
[----:B------:R-:W2:Y:S02]  /*06b0*/  MUFU.SQRT R9, R5 ;  /* 0x0000000500097308 */ /* 0x000ea40000002000 */
[C---:B--2---:R-:W-:Y:S02]  /*06c0*/  FSETP.GT.AND P2, PT, R9.reuse, 8.50705917302346158658e+37, PT ;  /* 0x7e8000000900780b */ /* 0x044fe40003f44000 */
[----:B------:R-:W-:-:S11]  /*06d0*/  FSETP.GEU.AND P3, PT, R9, 1.175494350822287508e-38, PT ;  /* 0x008000000900780b */ /* 0x000fd60003f6e000 */
[----:B------:R-:W-:-:S04]  /*06e0*/  @P2 FMUL R9, R9, 0.25 ;  /* 0x3e80000009092820 */ /* 0x000fc80000400000 */
[----:B------:R-:W-:-:S06]  /*06f0*/  @!P3 FMUL R9, R9, 16777216 ;  /* 0x4b8000000909b820 */ /* 0x000fcc0000400000 */
[----:B------:R-:W0:Y:S01]  /*0700*/  MUFU.RCP R9, R9 ;  /* 0x0000000900097308 */ /* 0x000e220000001000 */
[----:B------:R-:W-:-:S05]  /*0710*/  FSEL R4, R38, 1, P2 ;  /* 0x3f80000026047808 */ /* 0x000fca0001000000 */
[----:B------:R-:W-:Y:S01]  /*0720*/  @!P3 FMUL R4, R4, 16777216 ;  /* 0x4b8000000404b820 */ /* 0x000fe20000400000 */
[----:B------:R-:W-:Y:S01]  /*0730*/  FFMA R19, R13, R19, R23 ;  /* 0x000000130d137223 */ /* 0x000fe20000000017 */
[----:B------:R-:W-:Y:S01]  /*0740*/  IMAD.WIDE R12, R39, 0x4, R6 ;  /* 0x00000004270c7825 */ /* 0x000fe200078e0206 */
[----:B------:R-:W-:-:S03]  /*0750*/  CS2R R6, SRZ ;  /* 0x0000000000067805 */ /* 0x000fc6000001ff00 */
[----:B0-----:R-:W-:Y:S01]  /*0760*/  FMUL R11, R9, R4 ;  /* 0x00000004090b7220 */ /* 0x001fe20000400000 */
[----:B------:R-:W-:-:S03]  /*0770*/  CS2R R4, SRZ ;  /* 0x0000000000047805 */ /* 0x000fc6000001ff00 */
[----:B-1----:R-:W-:Y:S01]  /*0780*/  FMUL R15, R11, R8 ;  /* 0x000000080b0f7220 */ /* 0x002fe20000400000 */
[----:B------:R-:W-:Y:S02]  /*0790*/  CS2R R8, SRZ ;  /* 0x0000000000087805 */ /* 0x000fe4000001ff00 */
[----:B------:R-:W-:Y:S01]  /*07a0*/  CS2R R10, SRZ ;  /* 0x00000000000a7805 */ /* 0x000fe2000001ff00 */
[----:B------:R0:W2:Y:S05]  /*07b0*/  @!P1 LDG.E.EL.128 R4, desc[UR6][R12.64] ;  /* 0x000000060c049981 */ /* 0x0000aa000c2e1d00 */
[----:B------:R1:W2:Y:S01]  /*07c0*/  @!P1 LDG.E.EL.128 R8, desc[UR6][R40.64] ;  /* 0x0000000628089981 */ /* 0x0002a2000c2e1d00 */
[----:B------:R-:W5:Y:S01]  /*07d0*/  S2UR UR5, SR_CgaCtaId ;  /* 0x00000000000579c3 */ /* 0x000f620000008800 */
[----:B------:R-:W-:Y:S01]  /*07e0*/  IMAD.SHL.U32 R14, R0, 0x100, RZ ;  /* 0x00000100000e7824 */ /* 0x000fe200078e00ff */
[----:B------:R-:W-:-:S04]  /*07f0*/  UMOV UR4, 0x400 ;  /* 0x0000040000047882 */ /* 0x000fc80000000000 */
[----:B0-----:R-:W-:Y:S01]  /*0800*/  LOP3.LUT R12, R14, 0x300, RZ, 0xc0, !PT ;  /* 0x000003000e0c7812 */ /* 0x001fe200078ec0ff */
[----:B------:R-:W-:-:S03]  /*0810*/  FFMA R15, R15, R16, R20 ;  /* 0x000000100f0f7223 */ /* 0x000fc60000000014 */
[C---:B------:R-:W-:Y:S02]  /*0820*/  LOP3.LUT R13, R12.reuse, R3, RZ, 0xfc, !PT ;  /* 0x000000030c0d7212 */ /* 0x040fe400078efcff */
[----:B------:R-:W-:-:S04]  /*0830*/  LOP3.LUT R14, R12, 0x20, RZ, 0xfc, !PT ;  /* 0x000000200c0e7812 */ /* 0x000fc800078efcff */
[-C--:B------:R-:W-:Y:S02]  /*0840*/  LEA.HI R14, R14, R13.reuse, RZ, 0x1b ;  /* 0x0000000d0e0e7211 */ /* 0x080fe400078fd8ff */
[----:B------:R-:W-:Y:S01]  /*0850*/  LEA.HI R3, R12, R13, RZ, 0x1b ;  /* 0x0000000d0c037211 */ /* 0x000fe200078fd8ff */
[----:B-----5:R-:W-:Y:S01]  /*0860*/  UPRMT UR4, UR5, 0x654, UR4 ;  /* 0x0000065405047896 */ /* 0x020fe20008000004 */
[----:B------:R-:W-:Y:S01]  /*0870*/  FSETP.GEU.AND P1, PT, R15, RZ, PT ;  /* 0x000000ff0f00720b */ /* 0x000fe20003f2e000 */
[----:B----4-:R-:W-:-:S04]  /*0880*/  FADD R32, R32, 9.9999997473787516356e-05 ;  /* 0x38d1b71720207421 */ /* 0x010fc80000000000 */
[----:B------:R-:W-:Y:S02]  /*0890*/  LEA R20, R14, UR4, 0x2 ;  /* 0x000000040e147c11 */ /* 0x000fe4000f8e10ff */
[----:B------:R-:W-:Y:S02]  /*08a0*/  LOP3.LUT R14, R12, 0x40, RZ, 0xfc, !PT ;  /* 0x000000400c0e7812 */ /* 0x000fe400078efcff */
[----:B------:R-:W-:Y:S02]  /*08b0*/  LEA R16, R3, UR4, 0x2 ;  /* 0x0000000403107c11 */ /* 0x000fe4000f8e10ff */
[----:B------:R-:W-:Y:S02]  /*08c0*/  FSEL R3, R15, RZ, P1 ;  /* 0x000000ff0f037208 */ /* 0x000fe40000800000 */
[----:B------:R-:W-:Y:S02]  /*08d0*/  FSETP.GEU.AND P1, PT, R17, RZ, PT ;  /* 0x000000ff1100720b */ /* 0x000fe40003f2e000 */
[----:B------:R-:W-:-:S02]  /*08e0*/  LEA.HI R15, R14, R13, RZ, 0x1b ;  /* 0x0000000d0e0f7211 */ /* 0x000fc400078fd8ff */
[----:B------:R-:W0:Y:S01]  /*08f0*/  MUFU.SQRT R14, R32 ;  /* 0x00000020000e7308 */ /* 0x000e220000002000 */
[----:B------:R-:W-:Y:S01]  /*0900*/  FSEL R17, R17, RZ, P1 ;  /* 0x000000ff11117208 */ /* 0x000fe20000800000 */
[----:B------:R-:W-:Y:S01]  /*0910*/  FADD R33, R33, 9.9999997473787516356e-05 ;  /* 0x38d1b71721217421 */ /* 0x000fe20000000000 */
[----:B------:R-:W-:Y:S01]  /*0920*/  STS [R16], R3 ;  /* 0x0000000310007388 */ /* 0x000fe20000000800 */
[----:B------:R-:W-:-:S03]  /*0930*/  LEA R21, R15, UR4, 0x2 ;  /* 0x000000040f157c11 */ /* 0x000fc6000f8e10ff */
[----:B------:R4:W-:Y:S01]  /*0940*/  STS [R20+0x80], R17 ;  /* 0x0000801114007388 */ /* 0x0009e20000000800 */
[----:B------:R-:W5:Y:S01]  /*0950*/  MUFU.SQRT R15, R33 ;  /* 0x00000021000f7308 */ /* 0x000f620000002000 */
[----:B------:R-:W-:Y:S01]  /*0960*/  FSETP.GEU.AND P1, PT, R18, RZ, PT ;  /* 0x000000ff1200720b */ /* 0x000fe20003f2e000 */
[----:B------:R-:W-:Y:S01]  /*0970*/  FADD R34, R34, 9.9999997473787516356e-05 ;  /* 0x38d1b71722227421 */ /* 0x000fe20000000000 */
[----:B------:R-:W-:Y:S01]  /*0980*/  FADD R35, R35, 9.9999997473787516356e-05 ;  /* 0x38d1b71723237421 */ /* 0x000fe20000000000 */
[----:B----4-:R-:W-:-:S04]  /*0990*/  LOP3.LUT R20, R12, 0x60, RZ, 0xfc, !PT ;  /* 0x000000600c147812 */ /* 0x010fc800078efcff */
[----:B------:R-:W-:Y:S02]  /*09a0*/  LEA.HI R20, R20, R13, RZ, 0x1b ;  /* 0x0000000d14147211 */ /* 0x000fe400078fd8ff */
[----:B0-----:R-:W-:Y:S01]  /*09b0*/  FSETP.GT.AND P3, PT, R14, 8.50705917302346158658e+37, PT ;  /* 0x7e8000000e00780b */ /* 0x001fe20003f64000 */
[----:B------:R-:W0:Y:S01]  /*09c0*/  MUFU.SQRT R16, R34 ;  /* 0x0000002200107308 */ /* 0x000e220000002000 */
[----:B------:R-:W-:Y:S02]  /*09d0*/  FSEL R18, R18, RZ, P1 ;  /* 0x000000ff12127208 */ /* 0x000fe40000800000 */
[----:B------:R-:W-:Y:S02]  /*09e0*/  LEA R22, R20, UR4, 0x2 ;  /* 0x0000000414167c11 */ /* 0x000fe4000f8e10ff */
[C---:B------:R-:W-:Y:S02]  /*09f0*/  FSETP.GEU.AND P1, PT, R19.reuse, RZ, PT ;  /* 0x000000ff1300720b */ /* 0x040fe40003f2e000 */
[----:B------:R-:W-:Y:S01]  /*0a00*/  FSETP.GEU.AND P5, PT, R14, 1.175494350822287508e-38, PT ;  /* 0x008000000e00780b */ /* 0x000fe20003fae000 */
[----:B------:R-:W4:Y:S01]  /*0a10*/  MUFU.SQRT R20, R35 ;  /* 0x0000002300147308 */ /* 0x000f220000002000 */
[----:B------:R-:W-:-:S02]  /*0a20*/  FSEL R19, R19, RZ, P1 ;  /* 0x000000ff13137208 */ /* 0x000fc40000800000 */
[----:B-----5:R-:W-:Y:S01]  /*0a30*/  FSETP.GT.AND P1, PT, R15, 8.50705917302346158658e+37, PT ;  /* 0x7e8000000f00780b */ /* 0x020fe20003f24000 */
[----:B------:R5:W-:Y:S01]  /*0a40*/  STS [R21+0x100], R18 ;  /* 0x0001001215007388 */ /* 0x000be20000000800 */
[----:B------:R-:W-:Y:S01]  /*0a50*/  @P3 FMUL R14, R14, 0.25 ;  /* 0x3e8000000e0e3820 */ /* 0x000fe20000400000 */
[----:B0-----:R-:W-:Y:S02]  /*0a60*/  FSETP.GT.AND P4, PT, R16, 8.50705917302346158658e+37, PT ;  /* 0x7e8000001000780b */ /* 0x001fe40003f84000 */
[----:B-----5:R-:W-:-:S04]  /*0a70*/  FSEL R21, R38, 1, P3 ;  /* 0x3f80000026157808 */ /* 0x020fc80001800000 */
[----:B------:R-:W-:Y:S01]  /*0a80*/  @!P5 FMUL R14, R14, 16777216 ;  /* 0x4b8000000e0ed820 */ /* 0x000fe20000400000 */
[----:B------:R0:W-:Y:S01]  /*0a90*/  STS [R22+0x180], R19 ;  /* 0x0001801316007388 */ /* 0x0001e20000000800 */
[----:B------:R-:W-:Y:S01]  /*0aa0*/  @!P5 FMUL R21, R21, 16777216 ;  /* 0x4b8000001515d820 */ /* 0x000fe20000400000 */
[----:B----4-:R-:W-:Y:S02]  /*0ab0*/  FSETP.GT.AND P5, PT, R20, 8.50705917302346158658e+37, PT ;  /* 0x7e8000001400780b */ /* 0x010fe40003fa4000 */
[C---:B------:R-:W-:Y:S01]  /*0ac0*/  FSETP.GEU.AND P2, PT, R15.reuse, 1.175494350822287508e-38, PT ;  /* 0x008000000f00780b */ /* 0x040fe20003f4e000 */
[----:B------:R-:W-:Y:S01]  /*0ad0*/  @P1 FMUL R15, R15, 0.25 ;  /* 0x3e8000000f0f1820 */ /* 0x000fe20000400000 */
[----:B------:R-:W-:Y:S02]  /*0ae0*/  FSETP.GEU.AND P3, PT, R16, 1.175494350822287508e-38, PT ;  /* 0x008000001000780b */ /* 0x000fe40003f6e000 */
[----:B0-----:R-:W-:Y:S02]  /*0af0*/  FSEL R22, R38, 1, P1 ;  /* 0x3f80000026167808 */ /* 0x001fe40000800000 */
[----:B------:R-:W-:Y:S01]  /*0b00*/  FSETP.GEU.AND P1, PT, R20, 1.175494350822287508e-38, PT ;  /* 0x008000001400780b */ /* 0x000fe20003f2e000 */
[----:B------:R-:W-:-:S04]  /*0b10*/  @P4 FMUL R16, R16, 0.25 ;  /* 0x3e80000010104820 */ /* 0x000fc80000400000 */
[----:B------:R-:W-:Y:S02]  /*0b20*/  @P5 FMUL R20, R20, 0.25 ;  /* 0x3e80000014145820 */ /* 0x000fe40000400000 */
[----:B------:R-:W-:Y:S02]  /*0b30*/  @!P2 FMUL R15, R15, 16777216 ;  /* 0x4b8000000f0fa820 */ /* 0x000fe40000400000 */
[----:B------:R-:W-:Y:S01]  /*0b40*/  @!P3 FMUL R16, R16, 16777216 ;  /* 0x4b8000001010b820 */ /* 0x000fe20000400000 */
[----:B------:R-:W0:Y:S03]  /*0b50*/  MUFU.RCP R14, R14 ;  /* 0x0000000e000e7308 */ /* 0x000e260000001000 */
[----:B------:R-:W-:-:S05]  /*0b60*/  @!P1 FMUL R20, R20, 16777216 ;  /* 0x4b80000014149820 */ /* 0x000fca0000400000 */
[----:B------:R-:W4:Y:S01]  /*0b70*/  MUFU.RCP R15, R15 ;  /* 0x0000000f000f7308 */ /* 0x000f220000001000 */
[----:B---3--:R-:W-:Y:S01]  /*0b80*/  FADD R25, -R29, R25 ;  /* 0x000000191d197221 */ /* 0x008fe20000000100 */
[----:B------:R-:W-:-:S06]  /*0b90*/  FADD R27, -R31, R27 ;  /* 0x0000001b1f1b7221 */ /* 0x000fcc0000000100 */
[----:B------:R-:W3:Y:S01]  /*0ba0*/  MUFU.RCP R16, R16 ;  /* 0x0000001000107308 */ /* 0x000ee20000001000 */
[----:B------:R-:W-:-:S07]  /*0bb0*/  FSEL R29, R38, 1, P4 ;  /* 0x3f800000261d7808 */ /* 0x000fce0002000000 */
[----:B------:R-:W5:Y:S01]  /*0bc0*/  MUFU.RCP R20, R20 ;  /* 0x0000001400147308 */ /* 0x000f620000001000 */
[----:B------:R-:W-:Y:S01]  /*0bd0*/  FSEL R31, R38, 1, P5 ;  /* 0x3f800000261f7808 */ /* 0x000fe20002800000 */
[----:B------:R-:W-:Y:S01]  /*0be0*/  @!P2 FMUL R22, R22, 16777216 ;  /* 0x4b8000001616a820 */ /* 0x000fe20000400000 */
[----:B------:R-:W-:Y:S01]  /*0bf0*/  @!P3 FMUL R29, R29, 16777216 ;  /* 0x4b8000001d1db820 */ /* 0x000fe20000400000 */
[----:B------:R-:W-:Y:S01]  /*0c00*/  FADD R24, -R28, R24 ;  /* 0x000000181c187221 */ /* 0x000fe20000000100 */
[----:B0-----:R-:W-:Y:S01]  /*0c10*/  FMUL R21, R14, R21 ;  /* 0x000000150e157220 */ /* 0x001fe20000400000 */
[----:B------:R-:W-:Y:S01]  /*0c20*/  @!P1 FMUL R31, R31, 16777216 ;  /* 0x4b8000001f1f9820 */ /* 0x000fe20000400000 */
[----:B----4-:R-:W-:Y:S01]  /*0c30*/  FMUL R22, R15, R22 ;  /* 0x000000160f167220 */ /* 0x010fe20000400000 */
[----:B------:R-:W-:Y:S01]  /*0c40*/  FADD R26, -R30, R26 ;  /* 0x0000001a1e1a7221 */ /* 0x000fe20000000100 */
[----:B---3--:R-:W-:Y:S01]  /*0c50*/  FMUL R29, R16, R29 ;  /* 0x0000001d101d7220 */ /* 0x008fe20000400000 */
[----:B------:R-:W-:Y:S01]  /*0c60*/  FMUL R21, R21, R24 ;  /* 0x0000001815157220 */ /* 0x000fe20000400000 */
[----:B------:R-:W-:Y:S01]  /*0c70*/  FMUL R22, R22, R25 ;  /* 0x0000001916167220 */ /* 0x000fe20000400000 */
[----:B-----5:R-:W-:Y:S01]  /*0c80*/  FMUL R20, R20, R31 ;  /* 0x0000001f14147220 */ /* 0x020fe20000400000 */
[----:B------:R-:W-:Y:S01]  /*0c90*/  FMUL R29, R29, R26 ;  /* 0x0000001a1d1d7220 */ /* 0x000fe20000400000 */
[----:B------:R-:W-:-:S02]  /*0ca0*/  LOP3.LUT R34, R12, 0x80, RZ, 0xfc, !PT ;  /* 0x000000800c227812 */ /* 0x000fc400078efcff */
[----:B------:R-:W-:Y:S01]  /*0cb0*/  FMUL R20, R20, R27 ;  /* 0x0000001b14147220 */ /* 0x000fe20000400000 */
[C---:B-1----:R-:W-:Y:S02]  /*0cc0*/  LOP3.LUT R40, R12.reuse, 0xa0, RZ, 0xfc, !PT ;  /* 0x000000a00c287812 */ /* 0x042fe400078efcff */
[C---:B------:R-:W-:Y:S02]  /*0cd0*/  LOP3.LUT R30, R12.reuse, 0xc0, RZ, 0xfc, !PT ;  /* 0x000000c00c1e7812 */ /* 0x040fe400078efcff */
[----:B------:R-:W-:Y:S02]  /*0ce0*/  LOP3.LUT R32, R12, 0xe0, RZ, 0xfc, !PT ;  /* 0x000000e00c207812 */ /* 0x000fe400078efcff */
[-C--:B------:R-:W-:Y:S02]  /*0cf0*/  LEA.HI R12, R34, R13.reuse, RZ, 0x1b ;  /* 0x0000000d220c7211 */ /* 0x080fe400078fd8ff */
[-C--:B------:R-:W-:Y:S02]  /*0d00*/  LEA.HI R23, R40, R13.reuse, RZ, 0x1b ;  /* 0x0000000d28177211 */ /* 0x080fe400078fd8ff */
[----:B------:R-:W-:-:S02]  /*0d10*/  LEA.HI R30, R30, R13, RZ, 0x1b ;  /* 0x0000000d1e1e7211 */ /* 0x000fc400078fd8ff */
[----:B------:R-:W-:Y:S01]  /*0d20*/  LEA.HI R13, R32, R13, RZ, 0x1b ;  /* 0x0000000d200d7211 */ /* 0x000fe200078fd8ff */
[----:B------:R-:W-:-:S05]  /*0d30*/  IMAD.SHL.U32 R15, R0, 0x4, RZ ;  /* 0x00000004000f7824 */ /* 0x000fca00078e00ff */
[----:B------:R-:W-:Y:S02]  /*0d40*/  SHF.R.U32.HI R14, RZ, 0x5, R15 ;  /* 0x00000005ff0e7819 */ /* 0x000fe4000001160f */
[----:B------:R-:W-:Y:S02]  /*0d50*/  LOP3.LUT R16, R15, 0x1fc, RZ, 0xc0, !PT ;  /* 0x000001fc0f107812 */ /* 0x000fe400078ec0ff */
[----:B------:R-:W-:Y:S02]  /*0d60*/  SGXT.U32 R31, R14, 0x4 ;  /* 0x000000040e1f781a */ /* 0x000fe40000000000 */
[----:B------:R-:W-:-:S03]  /*0d70*/  LOP3.LUT R33, R16, 0x200, RZ, 0xfc, !PT ;  /* 0x0000020010217812 */ /* 0x000fc600078efcff */
[----:B------:R-:W-:Y:S01]  /*0d80*/  IMAD.IADD R14, R16, 0x1, R31 ;  /* 0x00000001100e7824 */ /* 0x000fe200078e021f */
[----:B------:R-:W-:-:S04]  /*0d90*/  LEA.HI R16, R33, R16, RZ, 0x1b ;  /* 0x0000001021107211 */ /* 0x000fc800078fd8ff */
[----:B------:R-:W-:Y:S02]  /*0da0*/  LEA R14, R14, UR4, 0x2 ;  /* 0x000000040e0e7c11 */ /* 0x000fe4000f8e10ff */
[----:B------:R-:W-:Y:S02]  /*0db0*/  LEA R16, R16, UR4, 0x2 ;  /* 0x0000000410107c11 */ /* 0x000fe4000f8e10ff */
[----:B------:R-:W-:Y:S02]  /*0dc0*/  SHF.R.U32.HI R0, RZ, 0x3, R0 ;  /* 0x00000003ff007819 */ /* 0x000fe40000011600 */
[----:B------:R-:W-:Y:S02]  /*0dd0*/  LOP3.LUT R15, R36, 0x1c, R15, 0xf8, !PT ;  /* 0x0000001c240f7812 */ /* 0x000fe400078ef80f */
[----:B------:R-:W-:-:S04]  /*0de0*/  SGXT.U32 R0, R0, 0x4 ;  /* 0x000000040000781a */ /* 0x000fc80000000000 */
[----:B------:R-:W-:Y:S02]  /*0df0*/  LOP3.LUT R0, R0, R37, RZ, 0xfc, !PT ;  /* 0x0000002500007212 */ /* 0x000fe400078efcff */
[----:B------:R-:W-:Y:S02]  /*0e00*/  FSETP.GTU.AND P5, PT, R18, RZ, PT ;  /* 0x000000ff1200720b */ /* 0x000fe40003fac000 */
[----:B------:R-:W-:Y:S02]  /*0e10*/  FSETP.GTU.AND P6, PT, R19, RZ, PT ;  /* 0x000000ff1300720b */ /* 0x000fe40003fcc000 */
[----:B------:R-:W-:Y:S01]  /*0e20*/  SEL R19, RZ, 0x1, P5 ;  /* 0x00000001ff137807 */ /* 0x000fe20002800000 */
[----:B--2---:R-:W-:Y:S01]  /*0e30*/  FFMA R4, R21, R4, R8 ;  /* 0x0000000415047223 */ /* 0x004fe20000000008 */
[----:B------:R-:W-:Y:S01]  /*0e40*/  FFMA R5, R22, R5, R9 ;  /* 0x0000000516057223 */ /* 0x000fe20000000009 */
[----:B------:R-:W-:Y:S01]  /*0e50*/  FFMA R6, R29, R6, R10 ;  /* 0x000000061d067223 */ /* 0x000fe2000000000a */
[----:B------:R-:W-:-:S02]  /*0e60*/  FFMA R11, R20, R7, R11 ;  /* 0x00000007140b7223 */ /* 0x000fc4000000000b */
[----:B------:R-:W-:Y:S02]  /*0e70*/  FSETP.GEU.AND P1, PT, R4, RZ, PT ;  /* 0x000000ff0400720b */ /* 0x000fe40003f2e000 */
[----:B------:R-:W-:Y:S02]  /*0e80*/  FSETP.GEU.AND P2, PT, R5, RZ, PT ;  /* 0x000000ff0500720b */ /* 0x000fe40003f4e000 */
[----:B------:R-:W-:Y:S02]  /*0e90*/  FSETP.GEU.AND P3, PT, R6, RZ, PT ;  /* 0x000000ff0600720b */ /* 0x000fe40003f6e000 */
[----:B------:R-:W-:Y:S02]  /*0ea0*/  FSETP.GEU.AND P4, PT, R11, RZ, PT ;  /* 0x000000ff0b00720b */ /* 0x000fe40003f8e000 */
[----:B------:R-:W-:Y:S02]  /*0eb0*/  LEA R7, R12, UR4, 0x2 ;  /* 0x000000040c077c11 */ /* 0x000fe4000f8e10ff */
[----:B------:R-:W-:-:S02]  /*0ec0*/  FSEL R20, R4, RZ, P1 ;  /* 0x000000ff04147208 */ /* 0x000fc40000800000 */
[----:B------:R-:W-:Y:S02]  /*0ed0*/  LEA R8, R23, UR4, 0x2 ;  /* 0x0000000417087c11 */ /* 0x000fe4000f8e10ff */
[----:B------:R-:W-:Y:S02]  /*0ee0*/  FSEL R21, R5, RZ, P2 ;  /* 0x000000ff05157208 */ /* 0x000fe40001000000 */
[----:B------:R-:W-:Y:S02]  /*0ef0*/  LEA R9, R30, UR4, 0x2 ;  /* 0x000000041e097c11 */ /* 0x000fe4000f8e10ff */
[----:B------:R-:W-:Y:S02]  /*0f00*/  FSEL R22, R6, RZ, P3 ;  /* 0x000000ff06167208 */ /* 0x000fe40001800000 */
[----:B------:R-:W-:Y:S01]  /*0f10*/  LEA R12, R13, UR4, 0x2 ;  /* 0x000000040d0c7c11 */ /* 0x000fe2000f8e10ff */
[----:B------:R-:W-:Y:S01]  /*0f20*/  STS [R7+0x200], R20 ;  /* 0x0002001407007388 */ /* 0x000fe20000000800 */
[----:B------:R-:W-:Y:S01]  /*0f30*/  FSEL R23, R11, RZ, P4 ;  /* 0x000000ff0b177208 */ /* 0x000fe20002000000 */
[----:B------:R-:W-:-:S02]  /*0f40*/  ULDC.64 UR4, c[0x0][0x240] ;  /* 0x0000900000047ab9 */ /* 0x000fc40000000a00 */
[----:B------:R-:W-:Y:S04]  /*0f50*/  STS [R8+0x280], R21 ;  /* 0x0002801508007388 */ /* 0x000fe80000000800 */
[----:B------:R-:W-:Y:S04]  /*0f60*/  STS [R9+0x300], R22 ;  /* 0x0003001609007388 */ /* 0x000fe80000000800 */
[----:B------:R0:W-:Y:S01]  /*0f70*/  STS [R12+0x380], R23 ;  /* 0x000380170c007388 */ /* 0x0001e20000000800 */
[----:B------:R-:W-:Y:S08]  /*0f80*/  BAR.SYNC.DEFER_BLOCKING 0x0 ;  /* 0x0000000000007b1d */ /* 0x000ff00000010000 */
[----:B0-----:R-:W0:Y:S01]  /*0f90*/  LDC.64 R12, c[0x0][0x238] ;  /* 0x00008e00ff0c7b82 */ /* 0x001e220000000a00 */
[----:B------:R-:W-:Y:S04]  /*0fa0*/  LDS R4, [R14] ;  /* 0x000000000e047984 */ /* 0x000fe80000000800 */
[----:B------:R-:W-:Y:S04]  /*0fb0*/  LDS R5, [R14+0x4] ;  /* 0x000004000e057984 */ /* 0x000fe80000000800 */
[----:B------:R-:W-:Y:S04]  /*0fc0*/  LDS R6, [R14+0x8] ;  /* 0x000008000e067984 */ /* 0x000fe80000000800 */
[----:B------:R1:W2:Y:S04]  /*0fd0*/  LDS R7, [R14+0xc] ;  /* 0x00000c000e077984 */ /* 0x0002a80000000800 */
[----:B------:R-:W-:Y:S04]  /*0fe0*/  LDS R8, [R16+0x800] ;  /* 0x0008000010087984 */ /* 0x000fe80000000800 */
[----:B------:R-:W-:Y:S04]  /*0ff0*/  LDS R9, [R16+0x804] ;  /* 0x0008040010097984 */ /* 0x000fe80000000800 */
[----:B------:R-:W-:Y:S04]  /*1000*/  LDS R10, [R16+0x808] ;  /* 0x00080800100a7984 */ /* 0x000fe80000000800 */
[----:B------:R3:W4:Y:S01]  /*1010*/  LDS R11, [R16+0x80c] ;  /* 0x00080c00100b7984 */ /* 0x0007220000000800 */
[----:B------:R-:W-:-:S02]  /*1020*/  ISETP.GE.AND P1, PT, R15, 0x100, PT ;  /* 0x000001000f00780c */ /* 0x000fc40003f26270 */
[----:B------:R-:W-:Y:S02]  /*1030*/  FSETP.GTU.AND P3, PT, R3, RZ, PT ;  /* 0x000000ff0300720b */ /* 0x000fe40003f6c000 */
[----:B------:R-:W-:Y:S02]  /*1040*/  FSETP.GTU.AND P4, PT, R17, RZ, PT ;  /* 0x000000ff1100720b */ /* 0x000fe40003f8c000 */
[C---:B-1----:R-:W-:Y:S01]  /*1050*/  LOP3.LUT R14, R0.reuse, 0x10, RZ, 0xfc, !PT ;  /* 0x00000010000e7812 */ /* 0x042fe200078efcff */
[C---:B------:R-:W-:Y:S01]  /*1060*/  IMAD R3, R0.reuse, 0x100, R15 ;  /* 0x0000010000037824 */ /* 0x040fe200078e020f */
[----:B------:R-:W-:Y:S02]  /*1070*/  ISETP.LT.AND P2, PT, R0, 0x180, !P1 ;  /* 0x000001800000780c */ /* 0x000fe40004f41270 */
[----:B------:R-:W-:Y:S02]  /*1080*/  SEL R0, RZ, 0x1, P6 ;  /* 0x00000001ff007807 */ /* 0x000fe40003000000 */
[----:B---3--:R-:W-:-:S02]  /*1090*/  SEL R16, RZ, 0x1, P4 ;  /* 0x00000001ff107807 */ /* 0x008fc40002000000 */
[----:B------:R-:W-:Y:S02]  /*10a0*/  SEL R25, RZ, 0x1, P3 ;  /* 0x00000001ff197807 */ /* 0x000fe40001800000 */
[----:B------:R-:W-:Y:S02]  /*10b0*/  ISETP.LT.AND P1, PT, R14, 0x180, !P1 ;  /* 0x000001800e00780c */ /* 0x000fe40004f21270 */
[----:B------:R-:W-:Y:S02]  /*10c0*/  FSETP.GTU.AND P6, PT, R23, RZ, PT ;  /* 0x000000ff1700720b */ /* 0x000fe40003fcc000 */
[----:B------:R-:W-:Y:S01]  /*10d0*/  FSETP.GTU.AND P5, PT, R22, RZ, PT ;  /* 0x000000ff1600720b */ /* 0x000fe20003fac000 */
[----:B------:R-:W-:Y:S01]  /*10e0*/  IMAD R17, R14, 0x100, R15 ;  /* 0x000001000e117824 */ /* 0x000fe200078e020f */
[----:B------:R-:W-:Y:S01]  /*10f0*/  PRMT R25, R25, 0x3340, R16 ;  /* 0x0000334019197816 */ /* 0x000fe20000000010 */
[----:B0-----:R-:W-:Y:S01]  /*1100*/  IMAD.WIDE R14, R3, 0x4, R12 ;  /* 0x00000004030e7825 */ /* 0x001fe200078e020c */
[----:B------:R-:W-:-:S02]  /*1110*/  FSETP.GTU.AND P3, PT, R20, RZ, PT ;  /* 0x000000ff1400720b */ /* 0x000fc40003f6c000 */
[----:B------:R-:W-:Y:S02]  /*1120*/  FSETP.GTU.AND P4, PT, R21, RZ, PT ;  /* 0x000000ff1500720b */ /* 0x000fe40003f8c000 */
[----:B------:R-:W-:Y:S02]  /*1130*/  SEL R3, RZ, 0x1, P6 ;  /* 0x00000001ff037807 */ /* 0x000fe40003000000 */
[----:B------:R-:W-:Y:S01]  /*1140*/  SEL R16, RZ, 0x1, P5 ;  /* 0x00000001ff107807 */ /* 0x000fe20002800000 */
[----:B------:R-:W-:Y:S01]  /*1150*/  IMAD.WIDE R12, R17, 0x4, R12 ;  /* 0x00000004110c7825 */ /* 0x000fe200078e020c */
[----:B------:R-:W-:Y:S02]  /*1160*/  SEL R17, RZ, 0x1, P4 ;  /* 0x00000001ff117807 */ /* 0x000fe40002000000 */
[----:B------:R-:W-:Y:S02]  /*1170*/  SEL R18, RZ, 0x1, P3 ;  /* 0x00000001ff127807 */ /* 0x000fe40001800000 */
[----:B------:R-:W-:-:S02]  /*1180*/  PRMT R3, R16, 0x3340, R3 ;  /* 0x0000334010037816 */ /* 0x000fc40000000003 */
[----:B------:R-:W-:Y:S01]  /*1190*/  IADD3 R16, P3, R2, UR4, RZ ;  /* 0x0000000402107c10 */ /* 0x000fe2000ff7e0ff */
[----:B--2---:R0:W-:Y:S01]  /*11a0*/  @P2 STG.E.128 desc[UR6][R14.64], R4 ;  /* 0x000000040e002986 */ /* 0x0041e2000c101d06 */
[----:B------:R-:W-:Y:S02]  /*11b0*/  PRMT R0, R19, 0x3340, R0 ;  /* 0x0000334013007816 */ /* 0x000fe40000000000 */
[----:B------:R-:W-:Y:S01]  /*11c0*/  PRMT R18, R18, 0x3340, R17 ;  /* 0x0000334012127816 */ /* 0x000fe20000000011 */
[----:B----4-:R0:W-:Y:S01]  /*11d0*/  @P1 STG.E.128 desc[UR6][R12.64], R8 ;  /* 0x000000080c001986 */ /* 0x0101e2000c101d06 */
[----:B------:R-:W-:Y:S02]  /*11e0*/  LEA.HI.X.SX32 R17, R2, UR5, 0x1, P3 ;  /* 0x0000000502117c11 */ /* 0x000fe400098f0eff */
[----:B------:R-:W-:Y:S02]  /*11f0*/  PRMT R2, R25, 0x5410, R0 ;  /* 0x0000541019027816 */ /* 0x000fe40000000000 */
[----:B------:R-:W-:Y:S01]  /*1200*/  PRMT R3, R18, 0x5410, R3 ;  /* 0x0000541012037816 */ /* 0x000fe20000000003 */
[----:B0-----:R-:W-:Y:S06]  /*1210*/  @!P0 EXIT ;  /* 0x000000000000894d */ /* 0x001fec0003800000 */
[----:B------:R-:W-:Y:S01]  /*1220*/  STG.E.64 desc[UR6][R16.64], R2 ;  /* 0x0000000210007986 */ /* 0x000fe2000c101b06 */
[----:B------:R-:W-:Y:S05]  /*1230*/  EXIT ;  /* 0x000000000000794d */ /* 0x000fea0003800000 */
.L_x_0:
[----:B------:R-:W-:-:S00]  /*1240*/  BRA `(.L_x_0) ;  /* 0xfffffffc00fc7947 */ /* 0x000fc0000383ffff */
[----:B------:R-:W-:-:S00]  /*1250*/  NOP ;  /* 0x0000000000007918 */ /* 0x000fc00000000000 */
        /* <DEDUP_REMOVED lines=10> */
.L_x_1:


//--------------------- .nv.global.init           --------------------------
	.section	.nv.global.init,"aw",@progbits
.nv.global.init:
	.type		_$_str,@object
	.size		_$_str,(_$_str_$_2 - _$_str)
_$_str:
        /*0000*/ 	.byte	0x5f, 0x5f, 0x43, 0x55, 0x44, 0x41, 0x5f, 0x46, 0x54, 0x5a, 0x00
	.type		_$_str_$_2,@object
	.size		_$_str_$_2,(.L_1 - _$_str_$_2)
_$_str_$_2:
        /*000b*/ 	.byte	0x5f, 0x5f, 0x43, 0x55, 0x44, 0x41, 0x5f, 0x50, 0x52, 0x45, 0x43, 0x5f, 0x53, 0x51, 0x52, 0x54
        /*001b*/ 	.byte	0x00
.L_1:


//--------------------- .nv.shared.triton_poi_fused__native_batch_norm_legit_no_training_relu_threshold_backward_4 --------------------------
	.section	.nv.shared.triton_poi_fused__native_batch_norm_legit_no_training_relu_threshold_backward_4,"aw",@nobits
	.sectionflags	@""
	.align	16
	.zero		1024


//--------------------- .nv.constant0.triton_poi_fused__native_batch_norm_legit_no_training_relu_threshold_backward_4 --------------------------
	.section	.nv.constant0.triton_poi_fused__native_batch_norm_legit_no_training_relu_threshold_backward_4,"a",@progbits
	.sectionflags	@""
	.align	4
.nv.constant0.triton_poi_fused__native_batch_norm_legit_no_training_relu_threshold_backward_4:
	.zero		592
